	.headerflags	@"EF_CUDA_TEXMODE_UNIFIED EF_CUDA_64BIT_ADDRESS EF_CUDA_ACCELERATORS EF_CUDA_SM90 EF_CUDA_VIRTUAL_SM(EF_CUDA_SM90)"
	.elftype	@"ET_EXEC"


//--------------------- .nv.info                  --------------------------
	.section	.nv.info,"",@"SHT_CUDA_INFO"
	.align	4


	//----- nvinfo : EIATTR_REGCOUNT
	.align		4
        /*0000*/ 	.byte	0x04, 0x2f
        /*0002*/ 	.short	(.L_1 - .L_0)
	.align		4
.L_0:
        /*0004*/ 	.word	index@(triton_poi_fused_mul_27)
        /*0008*/ 	.word	0x0000000c


	//----- nvinfo : EIATTR_MIN_STACK_SIZE
	.align		4
.L_1:
        /*000c*/ 	.byte	0x04, 0x12
        /*000e*/ 	.short	(.L_3 - .L_2)
	.align		4
.L_2:
        /*0010*/ 	.word	index@(triton_poi_fused_mul_27)
        /*0014*/ 	.word	0x00000000


	//----- nvinfo : EIATTR_FRAME_SIZE
	.align		4
.L_3:
        /*0018*/ 	.byte	0x04, 0x11
        /*001a*/ 	.short	(.L_5 - .L_4)
	.align		4
.L_4:
        /*001c*/ 	.word	index@(triton_poi_fused_mul_27)
        /*0020*/ 	.word	0x00000000


	//----- nvinfo : EIATTR_MIN_STACK_SIZE
	.align		4
.L_5:
        /*0024*/ 	.byte	0x04, 0x12
        /*0026*/ 	.short	(.L_7 - .L_6)
	.align		4
.L_6:
        /*0028*/ 	.word	index@(triton_poi_fused_mul_27)
        /*002c*/ 	.word	0x00000000
.L_7:


//--------------------- .nv.info.triton_poi_fused_mul_27 --------------------------
	.section	.nv.info.triton_poi_fused_mul_27,"",@"SHT_CUDA_INFO"
	.sectionflags	@""
	.align	4


	//----- nvinfo : EIATTR_CUDA_API_VERSION
	.align		4
        /*0000*/ 	.byte	0x04, 0x37
        /*0002*/ 	.short	(.L_9 - .L_8)
.L_8:
        /*0004*/ 	.word	0x0000007c


	//----- nvinfo : EIATTR_KPARAM_INFO
	.align		4
.L_9:
        /*0008*/ 	.byte	0x04, 0x17
        /*000a*/ 	.short	(.L_11 - .L_10)
.L_10:
        /*000c*/ 	.word	0x00000000
        /*0010*/ 	.short	0x0003
        /*0012*/ 	.short	0x0018
        /*0014*/ 	.byte	0x00, 0xf0, 0x11, 0x00


	//----- nvinfo : EIATTR_KPARAM_INFO
	.align		4
.L_11:
        /*0018*/ 	.byte	0x04, 0x17
        /*001a*/ 	.short	(.L_13 - .L_12)
.L_12:
        /*001c*/ 	.word	0x00000000
        /*0020*/ 	.short	0x0002
        /*0022*/ 	.short	0x0010
        /*0024*/ 	.byte	0x00, 0xf4, 0x21, 0x00


	//----- nvinfo : EIATTR_KPARAM_INFO
	.align		4
.L_13:
        /*0028*/ 	.byte	0x04, 0x17
        /*002a*/ 	.short	(.L_15 - .L_14)
.L_14:
        /*002c*/ 	.word	0x00000000
        /*0030*/ 	.short	0x0001
        /*0032*/ 	.short	0x0008
        /*0034*/ 	.byte	0x00, 0xf4, 0x21, 0x00


	//----- nvinfo : EIATTR_KPARAM_INFO
	.align		4
.L_15:
        /*0038*/ 	.byte	0x04, 0x17
        /*003a*/ 	.short	(.L_17 - .L_16)
.L_16:
        /*003c*/ 	.word	0x00000000
        /*0040*/ 	.short	0x0000
        /*0042*/ 	.short	0x0000
        /*0044*/ 	.byte	0x00, 0xf4, 0x21, 0x00


	//----- nvinfo : EIATTR_SPARSE_MMA_MASK
	.align		4
.L_17:
        /*0048*/ 	.byte	0x03, 0x50
        /*004a*/ 	.short	0x0000


	//----- nvinfo : EIATTR_MAXREG_COUNT
	.align		4
        /*004c*/ 	.byte	0x03, 0x1b
        /*004e*/ 	.short	0x00ff


	//----- nvinfo : EIATTR_EXIT_INSTR_OFFSETS
	.align		4
        /*0050*/ 	.byte	0x04, 0x1c
        /*0052*/ 	.short	(.L_19 - .L_18)


	//   ....[0]....
.L_18:
        /*0054*/ 	.word	0x00000250


	//----- nvinfo : EIATTR_REQNTID
	.align		4
.L_19:
        /*0058*/ 	.byte	0x04, 0x10
        /*005a*/ 	.short	(.L_21 - .L_20)
.L_20:
        /*005c*/ 	.word	0x00000080
        /*0060*/ 	.word	0x00000001
        /*0064*/ 	.word	0x00000001


	//----- nvinfo : EIATTR_CBANK_PARAM_SIZE
	.align		4
.L_21:
        /*0068*/ 	.byte	0x03, 0x19
        /*006a*/ 	.short	0x001c


	//----- nvinfo : EIATTR_PARAM_CBANK
	.align		4
        /*006c*/ 	.byte	0x04, 0x0a
        /*006e*/ 	.short	(.L_23 - .L_22)
	.align		4
.L_22:
        /*0070*/ 	.word	index@(.nv.constant0.triton_poi_fused_mul_27)
        /*0074*/ 	.short	0x0210
        /*0076*/ 	.short	0x001c


	//----- nvinfo : EIATTR_SW_WAR
	.align		4
.L_23:
        /*0078*/ 	.byte	0x04, 0x36
        /*007a*/ 	.short	(.L_25 - .L_24)
.L_24:
        /*007c*/ 	.word	0x00000008
.L_25:


//--------------------- .nv.callgraph             --------------------------
	.section	.nv.callgraph,"",@"SHT_CUDA_CALLGRAPH"
	.align	4
	.sectionentsize	8
	.align		4
        /*0000*/ 	.word	0x00000000
	.align		4
        /*0004*/ 	.word	0xffffffff
	.align		4
        /*0008*/ 	.word	0x00000000
	.align		4
        /*000c*/ 	.word	0xfffffffe
	.align		4
        /*0010*/ 	.word	0x00000000
	.align		4
        /*0014*/ 	.word	0xfffffffd
	.align		4
        /*0018*/ 	.word	0x00000000
	.align		4
        /*001c*/ 	.word	0xfffffffc


//--------------------- .text.triton_poi_fused_mul_27 --------------------------
	.section	.text.triton_poi_fused_mul_27,"ax",@progbits
	.align	128
        .global         triton_poi_fused_mul_27
        .type           triton_poi_fused_mul_27,@function
        .size           triton_poi_fused_mul_27,(.L_x_1 - triton_poi_fused_mul_27)
        .other          triton_poi_fused_mul_27,@"STO_CUDA_ENTRY STV_DEFAULT"
triton_poi_fused_mul_27:
.text.triton_poi_fused_mul_27:
[----:B------:R-:W-:Y:S01]  /*0000*/  LDC R1, c[0x0][0x28] ;  /* 0x00000a00ff017b82 */ /* 0x000fe20000000800 */
[----:B------:R-:W1:Y:S07]  /*0010*/  S2R R0, SR_TID.X ;  /* 0x0000000000007919 */ /* 0x000e6e0000002100 */
[----:B------:R-:W2:Y:S01]  /*0020*/  LDC.64 R4, c[0x0][0x218] ;  /* 0x00008600ff047b82 */ /* 0x000ea20000000a00 */
[----:B------:R-:W-:Y:S01]  /*0030*/  ULDC.64 UR4, c[0x0][0x208] ;  /* 0x0000820000047ab9 */ /* 0x000fe20000000a00 */
[----:B------:R-:W3:Y:S01]  /*0040*/  S2R R7, SR_CTAID.X ;  /* 0x0000000000077919 */ /* 0x000ee20000002500 */
[----:B-1----:R-:W-:-:S02]  /*0050*/  LOP3.LUT R0, R0, 0x7f, RZ, 0xc0, !PT ;  /* 0x0000007f00007812 */ /* 0x002fc400078ec0ff */
[----:B---3--:R-:W-:Y:S02]  /*0060*/  SHF.R.S32.HI R2, RZ, 0x18, R7 ;  /* 0x00000018ff027819 */ /* 0x008fe40000011407 */
[----:B------:R-:W-:Y:S02]  /*0070*/  LEA R7, R7, R0, 0x7 ;  /* 0x0000000007077211 */ /* 0x000fe400078e38ff */
[----:B------:R-:W-:-:S04]  /*0080*/  SGXT R0, R2, 0x1 ;  /* 0x000000010200781a */ /* 0x000fc80000000200 */
[CC--:B------:R-:W-:Y:S02]  /*0090*/  LEA.HI R2, R0.reuse, R7.reuse, RZ, 0x7 ;  /* 0x0000000700027211 */ /* 0x0c0fe400078f38ff */
[----:B------:R-:W-:Y:S02]  /*00a0*/  LEA.HI R0, R0, R7, RZ, 0xd ;  /* 0x0000000700007211 */ /* 0x000fe400078f68ff */
[----:B------:R-:W-:Y:S02]  /*00b0*/  LOP3.LUT R2, R2, 0xffffff80, RZ, 0xc0, !PT ;  /* 0xffffff8002027812 */ /* 0x000fe400078ec0ff */
[----:B------:R-:W-:Y:S02]  /*00c0*/  SHF.R.S32.HI R3, RZ, 0xd, R0 ;  /* 0x0000000dff037819 */ /* 0x000fe40000011400 */
[----:B------:R-:W-:-:S04]  /*00d0*/  IADD3 R2, R7, -R2, RZ ;  /* 0x8000000207027210 */ /* 0x000fc80007ffe0ff */
[----:B------:R-:W-:-:S05]  /*00e0*/  LEA R3, R3, R2, 0x7 ;  /* 0x0000000203037211 */ /* 0x000fca00078e38ff */
[----:B--2---:R-:W-:Y:S02]  /*00f0*/  IMAD.WIDE R4, R3, 0x4, R4 ;  /* 0x0000000403047825 */ /* 0x004fe400078e0204 */
[----:B------:R-:W1:Y:S04]  /*0100*/  LDC.64 R2, c[0x0][0x210] ;  /* 0x00008400ff027b82 */ /* 0x000e680000000a00 */
[----:B------:R-:W2:Y:S01]  /*0110*/  LDG.E.EL R4, desc[UR4][R4.64] ;  /* 0x0000000404047981 */ /* 0x000ea2000c2e1900 */
[----:B-1----:R-:W-:-:S05]  /*0120*/  IMAD.WIDE R2, R7, 0x4, R2 ;  /* 0x0000000407027825 */ /* 0x002fca00078e0202 */
[----:B------:R1:W3:Y:S02]  /*0130*/  LDG.E R0, desc[UR4][R2.64] ;  /* 0x0000000402007981 */ /* 0x0002e4000c1e1900 */
[----:B-1----:R-:W-:Y:S01]  /*0140*/  HFMA2.MMA R3, -RZ, RZ, 1.625, 0 ;  /* 0x3e800000ff037435 */ /* 0x002fe200000001ff */
[----:B--2---:R-:W-:Y:S02]  /*0150*/  FADD R6, RZ, -R4 ;  /* 0x80000004ff067221 */ /* 0x004fe40000000000 */
[----:B------:R-:W1:Y:S02]  /*0160*/  LDC.64 R4, c[0x0][0x220] ;  /* 0x00008800ff047b82 */ /* 0x000e640000000a00 */
[----:B------:R-:W-:-:S05]  /*0170*/  FMUL R6, R6, 1.4426950216293334961 ;  /* 0x3fb8aa3b06067820 */ /* 0x000fca0000400000 */
[----:B------:R-:W-:-:S13]  /*0180*/  FSETP.GEU.AND P0, PT, R6, -126, PT ;  /* 0xc2fc00000600780b */ /* 0x000fda0003f0e000 */
[----:B------:R-:W-:-:S04]  /*0190*/  @!P0 FMUL R6, R6, 0.5 ;  /* 0x3f00000006068820 */ /* 0x000fc80000400000 */
[----:B------:R-:W2:Y:S02]  /*01a0*/  MUFU.EX2 R8, R6 ;  /* 0x0000000600087308 */ /* 0x000ea40000000800 */
[----:B--2---:R-:W-:-:S04]  /*01b0*/  @!P0 FMUL R8, R8, R8 ;  /* 0x0000000808088220 */ /* 0x004fc80000400000 */
[----:B------:R-:W-:-:S05]  /*01c0*/  FADD R8, R8, 1 ;  /* 0x3f80000008087421 */ /* 0x000fca0000000000 */
[----:B------:R-:W-:-:S04]  /*01d0*/  FSETP.GT.AND P0, PT, R8, 8.50705917302346158658e+37, PT ;  /* 0x7e8000000800780b */ /* 0x000fc80003f04000 */
[----:B------:R-:W-:-:S09]  /*01e0*/  FSEL R3, R3, 1, P0 ;  /* 0x3f80000003037808 */ /* 0x000fd20000000000 */
[----:B------:R-:W-:-:S06]  /*01f0*/  @P0 FMUL R8, R8, 0.25 ;  /* 0x3e80000008080820 */ /* 0x000fcc0000400000 */
[----:B------:R-:W2:Y:S02]  /*0200*/  MUFU.RCP R8, R8 ;  /* 0x0000000800087308 */ /* 0x000ea40000001000 */
[----:B--2---:R-:W-:Y:S01]  /*0210*/  FMUL R9, R8, R3 ;  /* 0x0000000308097220 */ /* 0x004fe20000400000 */
[----:B-1----:R-:W-:-:S04]  /*0220*/  IMAD.WIDE R2, R7, 0x4, R4 ;  /* 0x0000000407027825 */ /* 0x002fc800078e0204 */
[----:B---3--:R-:W-:-:S05]  /*0230*/  FMUL R9, R0, R9 ;  /* 0x0000000900097220 */ /* 0x008fca0000400000 */
[----:B------:R-:W-:Y:S01]  /*0240*/  STG.E desc[UR4][R2.64], R9 ;  /* 0x0000000902007986 */ /* 0x000fe2000c101904 */
[----:B------:R-:W-:Y:S05]  /*0250*/  EXIT ;  /* 0x000000000000794d */ /* 0x000fea0003800000 */
.L_x_0:
[----:B------:R-:W-:-:S00]  /*0260*/  BRA `(.L_x_0) ;  /* 0xfffffffc00fc7947 */ /* 0x000fc0000383ffff */
[----:B------:R-:W-:-:S00]  /*0270*/  NOP ;  /* 0x0000000000007918 */ /* 0x000fc00000000000 */
        /* <DEDUP_REMOVED lines=8> */
.L_x_1:


//--------------------- .nv.constant0.triton_poi_fused_mul_27 --------------------------
	.section	.nv.constant0.triton_poi_fused_mul_27,"a",@progbits
	.sectionflags	@""
	.align	4
.nv.constant0.triton_poi_fused_mul_27:
	.zero		556
